	.headerflags	@"EF_CUDA_TEXMODE_UNIFIED EF_CUDA_64BIT_ADDRESS EF_CUDA_ACCELERATORS EF_CUDA_SM90 EF_CUDA_VIRTUAL_SM(EF_CUDA_SM90)"
	.elftype	@"ET_EXEC"


//--------------------- .nv.info                  --------------------------
	.section	.nv.info,"",@"SHT_CUDA_INFO"
	.align	4


	//----- nvinfo : EIATTR_REGCOUNT
	.align		4
        /*0000*/ 	.byte	0x04, 0x2f
        /*0002*/ 	.short	(.L_3 - .L_2)
	.align		4
.L_2:
        /*0004*/ 	.word	index@(triton_poi_fused__native_batch_norm_legit_no_training_relu_11)
        /*0008*/ 	.word	0x00000013


	//----- nvinfo : EIATTR_MIN_STACK_SIZE
	.align		4
.L_3:
        /*000c*/ 	.byte	0x04, 0x12
        /*000e*/ 	.short	(.L_5 - .L_4)
	.align		4
.L_4:
        /*0010*/ 	.word	index@(triton_poi_fused__native_batch_norm_legit_no_training_relu_11)
        /*0014*/ 	.word	0x00000000


	//----- nvinfo : EIATTR_FRAME_SIZE
	.align		4
.L_5:
        /*0018*/ 	.byte	0x04, 0x11
        /*001a*/ 	.short	(.L_7 - .L_6)
	.align		4
.L_6:
        /*001c*/ 	.word	index@(triton_poi_fused__native_batch_norm_legit_no_training_relu_11)
        /*0020*/ 	.word	0x00000000


	//----- nvinfo : EIATTR_MIN_STACK_SIZE
	.align		4
.L_7:
        /*0024*/ 	.byte	0x04, 0x12
        /*0026*/ 	.short	(.L_9 - .L_8)
	.align		4
.L_8:
        /*0028*/ 	.word	index@(triton_poi_fused__native_batch_norm_legit_no_training_relu_11)
        /*002c*/ 	.word	0x00000000
.L_9:


//--------------------- .nv.info.triton_poi_fused__native_batch_norm_legit_no_training_relu_11 --------------------------
	.section	.nv.info.triton_poi_fused__native_batch_norm_legit_no_training_relu_11,"",@"SHT_CUDA_INFO"
	.sectionflags	@""
	.align	4


	//----- nvinfo : EIATTR_CUDA_API_VERSION
	.align		4
        /*0000*/ 	.byte	0x04, 0x37
        /*0002*/ 	.short	(.L_11 - .L_10)
.L_10:
        /*0004*/ 	.word	0x0000007c


	//----- nvinfo : EIATTR_KPARAM_INFO
	.align		4
.L_11:
        /*0008*/ 	.byte	0x04, 0x17
        /*000a*/ 	.short	(.L_13 - .L_12)
.L_12:
        /*000c*/ 	.word	0x00000000
        /*0010*/ 	.short	0x0006
        /*0012*/ 	.short	0x0030
        /*0014*/ 	.byte	0x00, 0xf0, 0x11, 0x00


	//----- nvinfo : EIATTR_KPARAM_INFO
	.align		4
.L_13:
        /*0018*/ 	.byte	0x04, 0x17
        /*001a*/ 	.short	(.L_15 - .L_14)
.L_14:
        /*001c*/ 	.word	0x00000000
        /*0020*/ 	.short	0x0005
        /*0022*/ 	.short	0x0028
        /*0024*/ 	.byte	0x00, 0xf4, 0x21, 0x00


	//----- nvinfo : EIATTR_KPARAM_INFO
	.align		4
.L_15:
        /*0028*/ 	.byte	0x04, 0x17
        /*002a*/ 	.short	(.L_17 - .L_16)
.L_16:
        /*002c*/ 	.word	0x00000000
        /*0030*/ 	.short	0x0004
        /*0032*/ 	.short	0x0020
        /*0034*/ 	.byte	0x00, 0xf4, 0x21, 0x00


	//----- nvinfo : EIATTR_KPARAM_INFO
	.align		4
.L_17:
        /*0038*/ 	.byte	0x04, 0x17
        /*003a*/ 	.short	(.L_19 - .L_18)
.L_18:
        /*003c*/ 	.word	0x00000000
        /*0040*/ 	.short	0x0003
        /*0042*/ 	.short	0x0018
        /*0044*/ 	.byte	0x00, 0xf4, 0x21, 0x00


	//----- nvinfo : EIATTR_KPARAM_INFO
	.align		4
.L_19:
        /*0048*/ 	.byte	0x04, 0x17
        /*004a*/ 	.short	(.L_21 - .L_20)
.L_20:
        /*004c*/ 	.word	0x00000000
        /*0050*/ 	.short	0x0002
        /*0052*/ 	.short	0x0010
        /*0054*/ 	.byte	0x00, 0xf4, 0x21, 0x00


	//----- nvinfo : EIATTR_KPARAM_INFO
	.align		4
.L_21:
        /*0058*/ 	.byte	0x04, 0x17
        /*005a*/ 	.short	(.L_23 - .L_22)
.L_22:
        /*005c*/ 	.word	0x00000000
        /*0060*/ 	.short	0x0001
        /*0062*/ 	.short	0x0008
        /*0064*/ 	.byte	0x00, 0xf4, 0x21, 0x00


	//----- nvinfo : EIATTR_KPARAM_INFO
	.align		4
.L_23:
        /*0068*/ 	.byte	0x04, 0x17
        /*006a*/ 	.short	(.L_25 - .L_24)
.L_24:
        /*006c*/ 	.word	0x00000000
        /*0070*/ 	.short	0x0000
        /*0072*/ 	.short	0x0000
        /*0074*/ 	.byte	0x00, 0xf4, 0x21, 0x00


	//----- nvinfo : EIATTR_SPARSE_MMA_MASK
	.align		4
.L_25:
        /*0078*/ 	.byte	0x03, 0x50
        /*007a*/ 	.short	0x0000


	//----- nvinfo : EIATTR_MAXREG_COUNT
	.align		4
        /*007c*/ 	.byte	0x03, 0x1b
        /*007e*/ 	.short	0x00ff


	//----- nvinfo : EIATTR_EXIT_INSTR_OFFSETS
	.align		4
        /*0080*/ 	.byte	0x04, 0x1c
        /*0082*/ 	.short	(.L_27 - .L_26)


	//   ....[0]....
.L_26:
        /*0084*/ 	.word	0x000003f0


	//----- nvinfo : EIATTR_REQNTID
	.align		4
.L_27:
        /*0088*/ 	.byte	0x04, 0x10
        /*008a*/ 	.short	(.L_29 - .L_28)
.L_28:
        /*008c*/ 	.word	0x00000080
        /*0090*/ 	.word	0x00000001
        /*0094*/ 	.word	0x00000001


	//----- nvinfo : EIATTR_CBANK_PARAM_SIZE
	.align		4
.L_29:
        /*0098*/ 	.byte	0x03, 0x19
        /*009a*/ 	.short	0x0034


	//----- nvinfo : EIATTR_PARAM_CBANK
	.align		4
        /*009c*/ 	.byte	0x04, 0x0a
        /*009e*/ 	.short	(.L_31 - .L_30)
	.align		4
.L_30:
        /*00a0*/ 	.word	index@(.nv.constant0.triton_poi_fused__native_batch_norm_legit_no_training_relu_11)
        /*00a4*/ 	.short	0x0210
        /*00a6*/ 	.short	0x0034


	//----- nvinfo : EIATTR_SW_WAR
	.align		4
.L_31:
        /*00a8*/ 	.byte	0x04, 0x36
        /*00aa*/ 	.short	(.L_33 - .L_32)
.L_32:
        /*00ac*/ 	.word	0x00000008
.L_33:


//--------------------- .nv.callgraph             --------------------------
	.section	.nv.callgraph,"",@"SHT_CUDA_CALLGRAPH"
	.align	4
	.sectionentsize	8
	.align		4
        /*0000*/ 	.word	0x00000000
	.align		4
        /*0004*/ 	.word	0xffffffff
	.align		4
        /*0008*/ 	.word	0x00000000
	.align		4
        /*000c*/ 	.word	0xfffffffe
	.align		4
        /*0010*/ 	.word	0x00000000
	.align		4
        /*0014*/ 	.word	0xfffffffd
	.align		4
        /*0018*/ 	.word	0x00000000
	.align		4
        /*001c*/ 	.word	0xfffffffc


//--------------------- .nv.constant4             --------------------------
	.section	.nv.constant4,"a",@progbits
	.align	8
	.align		8
.nv.constant4:
        /*0000*/ 	.dword	_$_str
	.align		8
        /*0008*/ 	.dword	_$_str_$_2


//--------------------- .text.triton_poi_fused__native_batch_norm_legit_no_training_relu_11 --------------------------
	.section	.text.triton_poi_fused__native_batch_norm_legit_no_training_relu_11,"ax",@progbits
	.align	128
        .global         triton_poi_fused__native_batch_norm_legit_no_training_relu_11
        .type           triton_poi_fused__native_batch_norm_legit_no_training_relu_11,@function
        .size           triton_poi_fused__native_batch_norm_legit_no_training_relu_11,(.L_x_1 - triton_poi_fused__native_batch_norm_legit_no_training_relu_11)
        .other          triton_poi_fused__native_batch_norm_legit_no_training_relu_11,@"STO_CUDA_ENTRY STV_DEFAULT"
triton_poi_fused__native_batch_norm_legit_no_training_relu_11:
.text.triton_poi_fused__native_batch_norm_legit_no_training_relu_11:
[----:B------:R-:W-:Y:S01]  /*0000*/  LDC R1, c[0x0][0x28] ;  /* 0x00000a00ff017b82 */ /* 0x000fe20000000800 */
[----:B------:R-:W1:Y:S07]  /*0010*/  S2R R0, SR_TID.X ;  /* 0x0000000000007919 */ /* 0x000e6e0000002100 */
[----:B------:R-:W2:Y:S01]  /*0020*/  LDC.64 R10, c[0x0][0x220] ;  /* 0x00008800ff0a7b82 */ /* 0x000ea20000000a00 */
[----:B------:R-:W-:Y:S01]  /*0030*/  ULDC.64 UR4, c[0x0][0x208] ;  /* 0x0000820000047ab9 */ /* 0x000fe20000000a00 */
[----:B------:R-:W3:Y:S06]  /*0040*/  S2R R5, SR_CTAID.X ;  /* 0x0000000000057919 */ /* 0x000eec0000002500 */
[----:B------:R-:W4:Y:S08]  /*0050*/  LDC.64 R8, c[0x0][0x218] ;  /* 0x00008600ff087b82 */ /* 0x000f300000000a00 */
[----:B------:R-:W5:Y:S08]  /*0060*/  LDC.64 R14, c[0x0][0x230] ;  /* 0x00008c00ff0e7b82 */ /* 0x000f700000000a00 */
[----:B------:R-:W4:Y:S01]  /*0070*/  LDC.64 R12, c[0x0][0x228] ;  /* 0x00008a00ff0c7b82 */ /* 0x000f220000000a00 */
[----:B-1----:R-:W-:-:S02]  /*0080*/  SHF.L.U32 R0, R0, 0x2, RZ ;  /* 0x0000000200007819 */ /* 0x002fc400000006ff */
[----:B---3--:R-:W-:Y:S02]  /*0090*/  SHF.R.S32.HI R3, RZ, 0x16, R5 ;  /* 0x00000016ff037819 */ /* 0x008fe40000011405 */
[----:B------:R-:W-:Y:S02]  /*00a0*/  LOP3.LUT R0, R0, 0x1fc, RZ, 0xc0, !PT ;  /* 0x000001fc00007812 */ /* 0x000fe400078ec0ff */
[----:B------:R-:W-:Y:S02]  /*00b0*/  SGXT R3, R3, 0x1 ;  /* 0x000000010303781a */ /* 0x000fe40000000200 */
[----:B------:R-:W-:Y:S02]  /*00c0*/  LEA R0, R5, R0, 0x9 ;  /* 0x0000000005007211 */ /* 0x000fe400078e48ff */
[----:B------:R-:W1:Y:S02]  /*00d0*/  LDC.64 R4, c[0x0][0x210] ;  /* 0x00008400ff047b82 */ /* 0x000e640000000a00 */
[----:B------:R-:W-:-:S04]  /*00e0*/  LEA.HI R3, R3, R0, RZ, 0x8 ;  /* 0x0000000003037211 */ /* 0x000fc800078f40ff */
[----:B------:R-:W-:-:S04]  /*00f0*/  SHF.R.S32.HI R3, RZ, 0x8, R3 ;  /* 0x00000008ff037819 */ /* 0x000fc80000011403 */
[----:B------:R-:W-:-:S04]  /*0100*/  LEA.HI R2, R3, R3, RZ, 0x6 ;  /* 0x0000000303027211 */ /* 0x000fc800078f30ff */
[----:B------:R-:W-:-:S04]  /*0110*/  LOP3.LUT R2, R2, 0xffffffc0, RZ, 0xc0, !PT ;  /* 0xffffffc002027812 */ /* 0x000fc800078ec0ff */
[----:B------:R-:W-:-:S05]  /*0120*/  IADD3 R3, R3, -R2, RZ ;  /* 0x8000000203037210 */ /* 0x000fca0007ffe0ff */
[----:B--2---:R-:W-:-:S06]  /*0130*/  IMAD.WIDE R10, R3, 0x4, R10 ;  /* 0x00000004030a7825 */ /* 0x004fcc00078e020a */
[----:B------:R-:W2:Y:S01]  /*0140*/  LDG.E.EL R10, desc[UR4][R10.64] ;  /* 0x000000040a0a7981 */ /* 0x000ea2000c2e1900 */
[----:B-1----:R-:W-:-:S04]  /*0150*/  IMAD.WIDE R4, R0, 0x4, R4 ;  /* 0x0000000400047825 */ /* 0x002fc800078e0204 */
[C---:B----4-:R-:W-:Y:S02]  /*0160*/  IMAD.WIDE R8, R3.reuse, 0x4, R8 ;  /* 0x0000000403087825 */ /* 0x050fe400078e0208 */
[----:B------:R-:W3:Y:S02]  /*0170*/  LDG.E.128 R4, desc[UR4][R4.64] ;  /* 0x0000000404047981 */ /* 0x000ee4000c1e1d00 */
[C---:B-----5:R-:W-:Y:S02]  /*0180*/  IMAD.WIDE R14, R3.reuse, 0x4, R14 ;  /* 0x00000004030e7825 */ /* 0x060fe400078e020e */
[----:B------:R1:W3:Y:S02]  /*0190*/  LDG.E.EL R2, desc[UR4][R8.64] ;  /* 0x0000000408027981 */ /* 0x0002e4000c2e1900 */
[----:B0-----:R-:W-:Y:S02]  /*01a0*/  IMAD.WIDE R12, R3, 0x4, R12 ;  /* 0x00000004030c7825 */ /* 0x001fe400078e020c */
[----:B------:R-:W4:Y:S04]  /*01b0*/  LDG.E.EL R14, desc[UR4][R14.64] ;  /* 0x000000040e0e7981 */ /* 0x000f28000c2e1900 */
[----:B------:R0:W4:Y:S01]  /*01c0*/  LDG.E.EL R3, desc[UR4][R12.64] ;  /* 0x000000040c037981 */ /* 0x000122000c2e1900 */
[----:B------:R-:W-:Y:S01]  /*01d0*/  HFMA2.MMA R16, -RZ, RZ, 1.625, 0 ;  /* 0x3e800000ff107435 */ /* 0x000fe200000001ff */
[----:B-1----:R-:W1:Y:S02]  /*01e0*/  LDC.64 R8, c[0x0][0x238] ;  /* 0x00008e00ff087b82 */ /* 0x002e640000000a00 */
[----:B-1----:R-:W-:-:S04]  /*01f0*/  IMAD.WIDE R8, R0, 0x4, R8 ;  /* 0x0000000400087825 */ /* 0x002fc800078e0208 */
[----:B--2---:R-:W-:-:S04]  /*0200*/  FADD R10, R10, 9.9999997473787516356e-06 ;  /* 0x3727c5ac0a0a7421 */ /* 0x004fc80000000000 */
[----:B------:R-:W1:Y:S02]  /*0210*/  MUFU.SQRT R11, R10 ;  /* 0x0000000a000b7308 */ /* 0x000e640000002000 */
[C---:B-1----:R-:W-:Y:S02]  /*0220*/  FSETP.GT.AND P0, PT, R11.reuse, 8.50705917302346158658e+37, PT ;  /* 0x7e8000000b00780b */ /* 0x042fe40003f04000 */
[----:B------:R-:W-:-:S11]  /*0230*/  FSETP.GEU.AND P1, PT, R11, 1.175494350822287508e-38, PT ;  /* 0x008000000b00780b */ /* 0x000fd60003f2e000 */
[----:B------:R-:W-:-:S04]  /*0240*/  @P0 FMUL R11, R11, 0.25 ;  /* 0x3e8000000b0b0820 */ /* 0x000fc80000400000 */
[----:B------:R-:W-:-:S06]  /*0250*/  @!P1 FMUL R11, R11, 16777216 ;  /* 0x4b8000000b0b9820 */ /* 0x000fcc0000400000 */
[----:B------:R-:W1:Y:S01]  /*0260*/  MUFU.RCP R11, R11 ;  /* 0x0000000b000b7308 */ /* 0x000e620000001000 */
[----:B0-----:R-:W-:Y:S01]  /*0270*/  FSEL R12, R16, 1, P0 ;  /* 0x3f800000100c7808 */ /* 0x001fe20000000000 */
[----:B---3--:R-:W-:-:S04]  /*0280*/  FADD R13, R4, -R2 ;  /* 0x80000002040d7221 */ /* 0x008fc80000000000 */
[----:B------:R-:W-:Y:S01]  /*0290*/  @!P1 FMUL R12, R12, 16777216 ;  /* 0x4b8000000c0c9820 */ /* 0x000fe20000400000 */
[--C-:B------:R-:W-:Y:S01]  /*02a0*/  FADD R5, R5, -R2.reuse ;  /* 0x8000000205057221 */ /* 0x100fe20000000000 */
[--C-:B------:R-:W-:Y:S01]  /*02b0*/  FADD R15, R6, -R2.reuse ;  /* 0x80000002060f7221 */ /* 0x100fe20000000000 */
[----:B------:R-:W-:Y:S01]  /*02c0*/  FADD R7, R7, -R2 ;  /* 0x8000000207077221 */ /* 0x000fe20000000000 */
[----:B-1----:R-:W-:-:S04]  /*02d0*/  FMUL R12, R11, R12 ;  /* 0x0000000c0b0c7220 */ /* 0x002fc80000400000 */
[C---:B------:R-:W-:Y:S01]  /*02e0*/  FMUL R13, R12.reuse, R13 ;  /* 0x0000000d0c0d7220 */ /* 0x040fe20000400000 */
[C---:B------:R-:W-:Y:S01]  /*02f0*/  FMUL R5, R12.reuse, R5 ;  /* 0x000000050c057220 */ /* 0x040fe20000400000 */
[C---:B------:R-:W-:Y:S01]  /*0300*/  FMUL R15, R12.reuse, R15 ;  /* 0x0000000f0c0f7220 */ /* 0x040fe20000400000 */
[----:B------:R-:W-:Y:S01]  /*0310*/  FMUL R7, R12, R7 ;  /* 0x000000070c077220 */ /* 0x000fe20000400000 */
[C-C-:B----4-:R-:W-:Y:S01]  /*0320*/  FFMA R13, R3.reuse, R13, R14.reuse ;  /* 0x0000000d030d7223 */ /* 0x150fe2000000000e */
[C-C-:B------:R-:W-:Y:S01]  /*0330*/  FFMA R5, R3.reuse, R5, R14.reuse ;  /* 0x0000000503057223 */ /* 0x140fe2000000000e */
[C-C-:B------:R-:W-:Y:S01]  /*0340*/  FFMA R15, R3.reuse, R15, R14.reuse ;  /* 0x0000000f030f7223 */ /* 0x140fe2000000000e */
[----:B------:R-:W-:Y:S02]  /*0350*/  FFMA R7, R3, R7, R14 ;  /* 0x0000000703077223 */ /* 0x000fe4000000000e */
[----:B------:R-:W-:Y:S02]  /*0360*/  FSETP.GEU.AND P3, PT, R13, RZ, PT ;  /* 0x000000ff0d00720b */ /* 0x000fe40003f6e000 */
[----:B------:R-:W-:-:S02]  /*0370*/  FSETP.GEU.AND P2, PT, R5, RZ, PT ;  /* 0x000000ff0500720b */ /* 0x000fc40003f4e000 */
[----:B------:R-:W-:Y:S02]  /*0380*/  FSETP.GEU.AND P1, PT, R15, RZ, PT ;  /* 0x000000ff0f00720b */ /* 0x000fe40003f2e000 */
[----:B------:R-:W-:Y:S02]  /*0390*/  FSETP.GEU.AND P0, PT, R7, RZ, PT ;  /* 0x000000ff0700720b */ /* 0x000fe40003f0e000 */
[----:B------:R-:W-:Y:S02]  /*03a0*/  SEL R4, R13, RZ, P3 ;  /* 0x000000ff0d047207 */ /* 0x000fe40001800000 */
[----:B------:R-:W-:Y:S02]  /*03b0*/  SEL R5, R5, RZ, P2 ;  /* 0x000000ff05057207 */ /* 0x000fe40001000000 */
[----:B------:R-:W-:Y:S02]  /*03c0*/  SEL R6, R15, RZ, P1 ;  /* 0x000000ff0f067207 */ /* 0x000fe40000800000 */
[----:B------:R-:W-:-:S05]  /*03d0*/  SEL R7, R7, RZ, P0 ;  /* 0x000000ff07077207 */ /* 0x000fca0000000000 */
[----:B------:R-:W-:Y:S01]  /*03e0*/  STG.E.128 desc[UR4][R8.64], R4 ;  /* 0x0000000408007986 */ /* 0x000fe2000c101d04 */
[----:B------:R-:W-:Y:S05]  /*03f0*/  EXIT ;  /* 0x000000000000794d */ /* 0x000fea0003800000 */
.L_x_0:
[----:B------:R-:W-:-:S00]  /*0400*/  BRA `(.L_x_0) ;  /* 0xfffffffc00fc7947 */ /* 0x000fc0000383ffff */
[----:B------:R-:W-:-:S00]  /*0410*/  NOP ;  /* 0x0000000000007918 */ /* 0x000fc00000000000 */
        /* <DEDUP_REMOVED lines=14> */
.L_x_1:


//--------------------- .nv.global.init           --------------------------
	.section	.nv.global.init,"aw",@progbits
.nv.global.init:
	.type		_$_str,@object
	.size		_$_str,(_$_str_$_2 - _$_str)
_$_str:
        /*0000*/ 	.byte	0x5f, 0x5f, 0x43, 0x55, 0x44, 0x41, 0x5f, 0x46, 0x54, 0x5a, 0x00
	.type		_$_str_$_2,@object
	.size		_$_str_$_2,(.L_1 - _$_str_$_2)
_$_str_$_2:
        /*000b*/ 	.byte	0x5f, 0x5f, 0x43, 0x55, 0x44, 0x41, 0x5f, 0x50, 0x52, 0x45, 0x43, 0x5f, 0x53, 0x51, 0x52, 0x54
        /*001b*/ 	.byte	0x00
.L_1:


//--------------------- .nv.constant0.triton_poi_fused__native_batch_norm_legit_no_training_relu_11 --------------------------
	.section	.nv.constant0.triton_poi_fused__native_batch_norm_legit_no_training_relu_11,"a",@progbits
	.sectionflags	@""
	.align	4
.nv.constant0.triton_poi_fused__native_batch_norm_legit_no_training_relu_11:
	.zero		580
